	.headerflags	@"EF_CUDA_TEXMODE_UNIFIED EF_CUDA_64BIT_ADDRESS EF_CUDA_ACCELERATORS EF_CUDA_SM90 EF_CUDA_VIRTUAL_SM(EF_CUDA_SM90)"
	.elftype	@"ET_EXEC"


//--------------------- .nv.info                  --------------------------
	.section	.nv.info,"",@"SHT_CUDA_INFO"
	.align	4


	//----- nvinfo : EIATTR_REGCOUNT
	.align		4
        /*0000*/ 	.byte	0x04, 0x2f
        /*0002*/ 	.short	(.L_3 - .L_2)
	.align		4
.L_2:
        /*0004*/ 	.word	index@(triton_poi_fused__native_batch_norm_legit_no_training_relu_28)
        /*0008*/ 	.word	0x00000016


	//----- nvinfo : EIATTR_MIN_STACK_SIZE
	.align		4
.L_3:
        /*000c*/ 	.byte	0x04, 0x12
        /*000e*/ 	.short	(.L_5 - .L_4)
	.align		4
.L_4:
        /*0010*/ 	.word	index@(triton_poi_fused__native_batch_norm_legit_no_training_relu_28)
        /*0014*/ 	.word	0x00000000


	//----- nvinfo : EIATTR_FRAME_SIZE
	.align		4
.L_5:
        /*0018*/ 	.byte	0x04, 0x11
        /*001a*/ 	.short	(.L_7 - .L_6)
	.align		4
.L_6:
        /*001c*/ 	.word	index@(triton_poi_fused__native_batch_norm_legit_no_training_relu_28)
        /*0020*/ 	.word	0x00000000


	//----- nvinfo : EIATTR_MIN_STACK_SIZE
	.align		4
.L_7:
        /*0024*/ 	.byte	0x04, 0x12
        /*0026*/ 	.short	(.L_9 - .L_8)
	.align		4
.L_8:
        /*0028*/ 	.word	index@(triton_poi_fused__native_batch_norm_legit_no_training_relu_28)
        /*002c*/ 	.word	0x00000000
.L_9:


//--------------------- .nv.info.triton_poi_fused__native_batch_norm_legit_no_training_relu_28 --------------------------
	.section	.nv.info.triton_poi_fused__native_batch_norm_legit_no_training_relu_28,"",@"SHT_CUDA_INFO"
	.sectionflags	@""
	.align	4


	//----- nvinfo : EIATTR_CUDA_API_VERSION
	.align		4
        /*0000*/ 	.byte	0x04, 0x37
        /*0002*/ 	.short	(.L_11 - .L_10)
.L_10:
        /*0004*/ 	.word	0x0000007c


	//----- nvinfo : EIATTR_KPARAM_INFO
	.align		4
.L_11:
        /*0008*/ 	.byte	0x04, 0x17
        /*000a*/ 	.short	(.L_13 - .L_12)
.L_12:
        /*000c*/ 	.word	0x00000000
        /*0010*/ 	.short	0x0006
        /*0012*/ 	.short	0x0030
        /*0014*/ 	.byte	0x00, 0xf0, 0x11, 0x00


	//----- nvinfo : EIATTR_KPARAM_INFO
	.align		4
.L_13:
        /*0018*/ 	.byte	0x04, 0x17
        /*001a*/ 	.short	(.L_15 - .L_14)
.L_14:
        /*001c*/ 	.word	0x00000000
        /*0020*/ 	.short	0x0005
        /*0022*/ 	.short	0x0028
        /*0024*/ 	.byte	0x00, 0xf4, 0x21, 0x00


	//----- nvinfo : EIATTR_KPARAM_INFO
	.align		4
.L_15:
        /*0028*/ 	.byte	0x04, 0x17
        /*002a*/ 	.short	(.L_17 - .L_16)
.L_16:
        /*002c*/ 	.word	0x00000000
        /*0030*/ 	.short	0x0004
        /*0032*/ 	.short	0x0020
        /*0034*/ 	.byte	0x00, 0xf4, 0x21, 0x00


	//----- nvinfo : EIATTR_KPARAM_INFO
	.align		4
.L_17:
        /*0038*/ 	.byte	0x04, 0x17
        /*003a*/ 	.short	(.L_19 - .L_18)
.L_18:
        /*003c*/ 	.word	0x00000000
        /*0040*/ 	.short	0x0003
        /*0042*/ 	.short	0x0018
        /*0044*/ 	.byte	0x00, 0xf4, 0x21, 0x00


	//----- nvinfo : EIATTR_KPARAM_INFO
	.align		4
.L_19:
        /*0048*/ 	.byte	0x04, 0x17
        /*004a*/ 	.short	(.L_21 - .L_20)
.L_20:
        /*004c*/ 	.word	0x00000000
        /*0050*/ 	.short	0x0002
        /*0052*/ 	.short	0x0010
        /*0054*/ 	.byte	0x00, 0xf4, 0x21, 0x00


	//----- nvinfo : EIATTR_KPARAM_INFO
	.align		4
.L_21:
        /*0058*/ 	.byte	0x04, 0x17
        /*005a*/ 	.short	(.L_23 - .L_22)
.L_22:
        /*005c*/ 	.word	0x00000000
        /*0060*/ 	.short	0x0001
        /*0062*/ 	.short	0x0008
        /*0064*/ 	.byte	0x00, 0xf4, 0x21, 0x00


	//----- nvinfo : EIATTR_KPARAM_INFO
	.align		4
.L_23:
        /*0068*/ 	.byte	0x04, 0x17
        /*006a*/ 	.short	(.L_25 - .L_24)
.L_24:
        /*006c*/ 	.word	0x00000000
        /*0070*/ 	.short	0x0000
        /*0072*/ 	.short	0x0000
        /*0074*/ 	.byte	0x00, 0xf4, 0x21, 0x00


	//----- nvinfo : EIATTR_SPARSE_MMA_MASK
	.align		4
.L_25:
        /*0078*/ 	.byte	0x03, 0x50
        /*007a*/ 	.short	0x0000


	//----- nvinfo : EIATTR_MAXREG_COUNT
	.align		4
        /*007c*/ 	.byte	0x03, 0x1b
        /*007e*/ 	.short	0x00ff


	//----- nvinfo : EIATTR_EXIT_INSTR_OFFSETS
	.align		4
        /*0080*/ 	.byte	0x04, 0x1c
        /*0082*/ 	.short	(.L_27 - .L_26)


	//   ....[0]....
.L_26:
        /*0084*/ 	.word	0x00000490


	//   ....[1]....
        /*0088*/ 	.word	0x000004b0


	//----- nvinfo : EIATTR_REQNTID
	.align		4
.L_27:
        /*008c*/ 	.byte	0x04, 0x10
        /*008e*/ 	.short	(.L_29 - .L_28)
.L_28:
        /*0090*/ 	.word	0x00000080
        /*0094*/ 	.word	0x00000001
        /*0098*/ 	.word	0x00000001


	//----- nvinfo : EIATTR_CBANK_PARAM_SIZE
	.align		4
.L_29:
        /*009c*/ 	.byte	0x03, 0x19
        /*009e*/ 	.short	0x0034


	//----- nvinfo : EIATTR_PARAM_CBANK
	.align		4
        /*00a0*/ 	.byte	0x04, 0x0a
        /*00a2*/ 	.short	(.L_31 - .L_30)
	.align		4
.L_30:
        /*00a4*/ 	.word	index@(.nv.constant0.triton_poi_fused__native_batch_norm_legit_no_training_relu_28)
        /*00a8*/ 	.short	0x0210
        /*00aa*/ 	.short	0x0034


	//----- nvinfo : EIATTR_SW_WAR
	.align		4
.L_31:
        /*00ac*/ 	.byte	0x04, 0x36
        /*00ae*/ 	.short	(.L_33 - .L_32)
.L_32:
        /*00b0*/ 	.word	0x00000008
.L_33:


//--------------------- .nv.callgraph             --------------------------
	.section	.nv.callgraph,"",@"SHT_CUDA_CALLGRAPH"
	.align	4
	.sectionentsize	8
	.align		4
        /*0000*/ 	.word	0x00000000
	.align		4
        /*0004*/ 	.word	0xffffffff
	.align		4
        /*0008*/ 	.word	0x00000000
	.align		4
        /*000c*/ 	.word	0xfffffffe
	.align		4
        /*0010*/ 	.word	0x00000000
	.align		4
        /*0014*/ 	.word	0xfffffffd
	.align		4
        /*0018*/ 	.word	0x00000000
	.align		4
        /*001c*/ 	.word	0xfffffffc


//--------------------- .nv.constant4             --------------------------
	.section	.nv.constant4,"a",@progbits
	.align	8
	.align		8
.nv.constant4:
        /*0000*/ 	.dword	_$_str
	.align		8
        /*0008*/ 	.dword	_$_str_$_2


//--------------------- .text.triton_poi_fused__native_batch_norm_legit_no_training_relu_28 --------------------------
	.section	.text.triton_poi_fused__native_batch_norm_legit_no_training_relu_28,"ax",@progbits
	.align	128
        .global         triton_poi_fused__native_batch_norm_legit_no_training_relu_28
        .type           triton_poi_fused__native_batch_norm_legit_no_training_relu_28,@function
        .size           triton_poi_fused__native_batch_norm_legit_no_training_relu_28,(.L_x_1 - triton_poi_fused__native_batch_norm_legit_no_training_relu_28)
        .other          triton_poi_fused__native_batch_norm_legit_no_training_relu_28,@"STO_CUDA_ENTRY STV_DEFAULT"
triton_poi_fused__native_batch_norm_legit_no_training_relu_28:
.text.triton_poi_fused__native_batch_norm_legit_no_training_relu_28:
[----:B------:R-:W0:Y:S01]  /*0000*/  LDC R1, c[0x0][0x28] ;  /* 0x00000a00ff017b82 */ /* 0x000e220000000800 */
[----:B------:R-:W1:Y:S07]  /*0010*/  S2R R0, SR_TID.X ;  /* 0x0000000000007919 */ /* 0x000e6e0000002100 */
[----:B------:R-:W2:Y:S01]  /*0020*/  LDC.64 R8, c[0x0][0x220] ;  /* 0x00008800ff087b82 */ /* 0x000ea20000000a00 */
[----:B------:R-:W-:Y:S01]  /*0030*/  ULDC.64 UR4, c[0x0][0x208] ;  /* 0x0000820000047ab9 */ /* 0x000fe20000000a00 */
[----:B------:R-:W3:Y:S06]  /*0040*/  S2R R5, SR_CTAID.X ;  /* 0x0000000000057919 */ /* 0x000eec0000002500 */
[----:B------:R-:W4:Y:S08]  /*0050*/  LDC.64 R14, c[0x0][0x218] ;  /* 0x00008600ff0e7b82 */ /* 0x000f300000000a00 */
[----:B------:R-:W5:Y:S08]  /*0060*/  LDC.64 R12, c[0x0][0x210] ;  /* 0x00008400ff0c7b82 */ /* 0x000f700000000a00 */
[----:B------:R-:W4:Y:S01]  /*0070*/  LDC.64 R16, c[0x0][0x228] ;  /* 0x00008a00ff107b82 */ /* 0x000f220000000a00 */
[----:B-1----:R-:W-:-:S07]  /*0080*/  SHF.L.U32 R0, R0, 0x1, RZ ;  /* 0x0000000100007819 */ /* 0x002fce00000006ff */
[----:B------:R-:W1:Y:S01]  /*0090*/  LDC.64 R18, c[0x0][0x230] ;  /* 0x00008c00ff127b82 */ /* 0x000e620000000a00 */
[----:B---3--:R-:W-:Y:S02]  /*00a0*/  SHF.R.S32.HI R3, RZ, 0x17, R5 ;  /* 0x00000017ff037819 */ /* 0x008fe40000011405 */
[----:B------:R-:W-:Y:S02]  /*00b0*/  LOP3.LUT R0, R0, 0xfe, RZ, 0xc0, !PT ;  /* 0x000000fe00007812 */ /* 0x000fe400078ec0ff */
[----:B------:R-:W-:Y:S02]  /*00c0*/  SGXT R3, R3, 0x1 ;  /* 0x000000010303781a */ /* 0x000fe40000000200 */
[----:B------:R-:W-:-:S04]  /*00d0*/  LEA R0, R5, R0, 0x8 ;  /* 0x0000000005007211 */ /* 0x000fc800078e40ff */
[----:B------:R-:W-:Y:S02]  /*00e0*/  LEA.HI R3, R3, R0, RZ, 0x2 ;  /* 0x0000000003037211 */ /* 0x000fe400078f10ff */
[----:B------:R-:W-:Y:S02]  /*00f0*/  ISETP.GE.AND P0, PT, R0, 0x900, PT ;  /* 0x000009000000780c */ /* 0x000fe40003f06270 */
[----:B------:R-:W-:-:S05]  /*0100*/  SHF.R.S32.HI R3, RZ, 0x2, R3 ;  /* 0x00000002ff037819 */ /* 0x000fca0000011403 */
[----:B------:R-:W-:-:S05]  /*0110*/  IMAD.HI R2, R3, 0x38e38e39, RZ ;  /* 0x38e38e3903027827 */ /* 0x000fca00078e02ff */
[----:B------:R-:W-:-:S04]  /*0120*/  SHF.R.U32.HI R5, RZ, 0x1f, R2 ;  /* 0x0000001fff057819 */ /* 0x000fc80000011602 */
[----:B------:R-:W-:Y:S02]  /*0130*/  LEA.HI.SX32 R2, R2, R5, 0x1b ;  /* 0x0000000502027211 */ /* 0x000fe400078fdaff */
[----:B------:R-:W-:-:S03]  /*0140*/  CS2R R4, SRZ ;  /* 0x0000000000047805 */ /* 0x000fc6000001ff00 */
[----:B------:R-:W-:-:S04]  /*0150*/  IMAD R11, R2, -0x90, R3 ;  /* 0xffffff70020b7824 */ /* 0x000fc800078e0203 */
[----:B--2---:R-:W-:-:S05]  /*0160*/  IMAD.WIDE R8, R11, 0x4, R8 ;  /* 0x000000040b087825 */ /* 0x004fca00078e0208 */
[----:B------:R-:W2:Y:S04]  /*0170*/  @!P0 LDG.E.EL R4, desc[UR4][R8.64] ;  /* 0x0000000408048981 */ /* 0x000ea8000c2e1900 */
[----:B------:R3:W2:Y:S01]  /*0180*/  @!P0 LDG.E.EL R5, desc[UR4][R8.64] ;  /* 0x0000000408058981 */ /* 0x0006a2000c2e1900 */
[----:B------:R-:W-:Y:S02]  /*0190*/  CS2R R6, SRZ ;  /* 0x0000000000067805 */ /* 0x000fe4000001ff00 */
[----:B------:R-:W-:Y:S01]  /*01a0*/  CS2R R2, SRZ ;  /* 0x0000000000027805 */ /* 0x000fe2000001ff00 */
[----:B----4-:R-:W-:-:S04]  /*01b0*/  IMAD.WIDE R14, R11, 0x4, R14 ;  /* 0x000000040b0e7825 */ /* 0x010fc800078e020e */
[----:B-----5:R-:W-:Y:S01]  /*01c0*/  IMAD.WIDE R12, R0, 0x4, R12 ;  /* 0x00000004000c7825 */ /* 0x020fe200078e020c */
[----:B------:R-:W4:Y:S01]  /*01d0*/  @!P0 LDG.E.EL R7, desc[UR4][R14.64] ;  /* 0x000000040e078981 */ /* 0x000f22000c2e1900 */
[----:B---3--:R-:W-:Y:S02]  /*01e0*/  CS2R R8, SRZ ;  /* 0x0000000000087805 */ /* 0x008fe4000001ff00 */
[C---:B0-----:R-:W-:Y:S01]  /*01f0*/  IMAD.WIDE R16, R11.reuse, 0x4, R16 ;  /* 0x000000040b107825 */ /* 0x041fe200078e0210 */
[----:B------:R0:W3:Y:S03]  /*0200*/  @!P0 LDG.E.EL R6, desc[UR4][R14.64] ;  /* 0x000000040e068981 */ /* 0x0000e6000c2e1900 */
[----:B-1----:R-:W-:Y:S01]  /*0210*/  IMAD.WIDE R18, R11, 0x4, R18 ;  /* 0x000000040b127825 */ /* 0x002fe200078e0212 */
[----:B------:R1:W4:Y:S01]  /*0220*/  @!P0 LDG.E.64 R2, desc[UR4][R12.64] ;  /* 0x000000040c028981 */ /* 0x000322000c1e1b00 */
[----:B------:R-:W-:-:S03]  /*0230*/  CS2R R10, SRZ ;  /* 0x00000000000a7805 */ /* 0x000fc6000001ff00 */
[----:B------:R-:W5:Y:S04]  /*0240*/  @!P0 LDG.E.EL R9, desc[UR4][R18.64] ;  /* 0x0000000412098981 */ /* 0x000f68000c2e1900 */
[----:B------:R-:W5:Y:S04]  /*0250*/  @!P0 LDG.E.EL R10, desc[UR4][R16.64] ;  /* 0x00000004100a8981 */ /* 0x000f68000c2e1900 */
[----:B------:R-:W3:Y:S04]  /*0260*/  @!P0 LDG.E.EL R11, desc[UR4][R16.64] ;  /* 0x00000004100b8981 */ /* 0x000ee8000c2e1900 */
[----:B------:R-:W3:Y:S01]  /*0270*/  @!P0 LDG.E.EL R8, desc[UR4][R18.64] ;  /* 0x0000000412088981 */ /* 0x000ee2000c2e1900 */
[----:B0-----:R-:W-:Y:S01]  /*0280*/  HFMA2.MMA R14, -RZ, RZ, 1.625, 0 ;  /* 0x3e800000ff0e7435 */ /* 0x001fe200000001ff */
[----:B--2---:R-:W-:Y:S01]  /*0290*/  FADD R4, R4, 9.9999997473787516356e-06 ;  /* 0x3727c5ac04047421 */ /* 0x004fe20000000000 */
[----:B------:R-:W-:-:S03]  /*02a0*/  FADD R5, R5, 9.9999997473787516356e-06 ;  /* 0x3727c5ac05057421 */ /* 0x000fc60000000000 */
[----:B-1----:R-:W0:Y:S08]  /*02b0*/  MUFU.SQRT R12, R4 ;  /* 0x00000004000c7308 */ /* 0x002e300000002000 */
[----:B------:R1:W2:Y:S01]  /*02c0*/  MUFU.SQRT R13, R5 ;  /* 0x00000005000d7308 */ /* 0x0002a20000002000 */
[C---:B0-----:R-:W-:Y:S02]  /*02d0*/  FSETP.GT.AND P1, PT, R12.reuse, 8.50705917302346158658e+37, PT ;  /* 0x7e8000000c00780b */ /* 0x041fe40003f24000 */
[----:B------:R-:W-:Y:S01]  /*02e0*/  FSETP.GEU.AND P3, PT, R12, 1.175494350822287508e-38, PT ;  /* 0x008000000c00780b */ /* 0x000fe20003f6e000 */
[----:B-1----:R-:W0:Y:S01]  /*02f0*/  LDC.64 R4, c[0x0][0x238] ;  /* 0x00008e00ff047b82 */ /* 0x002e220000000a00 */
[----:B--2---:R-:W-:-:S02]  /*0300*/  FSETP.GT.AND P2, PT, R13, 8.50705917302346158658e+37, PT ;  /* 0x7e8000000d00780b */ /* 0x004fc40003f44000 */
[----:B------:R-:W-:-:S07]  /*0310*/  FSETP.GEU.AND P4, PT, R13, 1.175494350822287508e-38, PT ;  /* 0x008000000d00780b */ /* 0x000fce0003f8e000 */
[----:B------:R-:W-:-:S04]  /*0320*/  @P1 FMUL R12, R12, 0.25 ;  /* 0x3e8000000c0c1820 */ /* 0x000fc80000400000 */
[----:B------:R-:W-:Y:S01]  /*0330*/  @!P3 FMUL R12, R12, 16777216 ;  /* 0x4b8000000c0cb820 */ /* 0x000fe20000400000 */
[----:B------:R-:W-:-:S04]  /*0340*/  @P2 FMUL R13, R13, 0.25 ;  /* 0x3e8000000d0d2820 */ /* 0x000fc80000400000 */
[----:B------:R-:W-:Y:S01]  /*0350*/  @!P4 FMUL R13, R13, 16777216 ;  /* 0x4b8000000d0dc820 */ /* 0x000fe20000400000 */
[----:B------:R-:W1:Y:S01]  /*0360*/  MUFU.RCP R12, R12 ;  /* 0x0000000c000c7308 */ /* 0x000e620000001000 */
[----:B------:R-:W-:-:S07]  /*0370*/  FSEL R15, R14, 1, P1 ;  /* 0x3f8000000e0f7808 */ /* 0x000fce0000800000 */
[----:B------:R-:W2:Y:S01]  /*0380*/  MUFU.RCP R13, R13 ;  /* 0x0000000d000d7308 */ /* 0x000ea20000001000 */
[----:B------:R-:W-:Y:S01]  /*0390*/  FSEL R14, R14, 1, P2 ;  /* 0x3f8000000e0e7808 */ /* 0x000fe20001000000 */
[----:B------:R-:W-:-:S04]  /*03a0*/  @!P3 FMUL R15, R15, 16777216 ;  /* 0x4b8000000f0fb820 */ /* 0x000fc80000400000 */
[----:B------:R-:W-:Y:S01]  /*03b0*/  @!P4 FMUL R14, R14, 16777216 ;  /* 0x4b8000000e0ec820 */ /* 0x000fe20000400000 */
[----:B----4-:R-:W-:Y:S01]  /*03c0*/  FADD R2, -R7, R2 ;  /* 0x0000000207027221 */ /* 0x010fe20000000100 */
[----:B---3--:R-:W-:Y:S01]  /*03d0*/  FADD R3, -R6, R3 ;  /* 0x0000000306037221 */ /* 0x008fe20000000100 */
[----:B-1----:R-:W-:Y:S01]  /*03e0*/  FMUL R15, R12, R15 ;  /* 0x0000000f0c0f7220 */ /* 0x002fe20000400000 */
[----:B--2---:R-:W-:-:S03]  /*03f0*/  FMUL R14, R13, R14 ;  /* 0x0000000e0d0e7220 */ /* 0x004fc60000400000 */
[----:B------:R-:W-:Y:S01]  /*0400*/  FMUL R2, R2, R15 ;  /* 0x0000000f02027220 */ /* 0x000fe20000400000 */
[----:B------:R-:W-:-:S03]  /*0410*/  FMUL R3, R3, R14 ;  /* 0x0000000e03037220 */ /* 0x000fc60000400000 */
[----:B-----5:R-:W-:Y:S01]  /*0420*/  FFMA R2, R2, R10, R9 ;  /* 0x0000000a02027223 */ /* 0x020fe20000000009 */
[----:B------:R-:W-:-:S04]  /*0430*/  FFMA R3, R3, R11, R8 ;  /* 0x0000000b03037223 */ /* 0x000fc80000000008 */
[----:B------:R-:W-:Y:S02]  /*0440*/  FSETP.GEU.AND P1, PT, R2, RZ, PT ;  /* 0x000000ff0200720b */ /* 0x000fe40003f2e000 */
[C---:B------:R-:W-:Y:S01]  /*0450*/  FSETP.GEU.AND P2, PT, R3.reuse, RZ, PT ;  /* 0x000000ff0300720b */ /* 0x040fe20003f4e000 */
[----:B0-----:R-:W-:Y:S01]  /*0460*/  IMAD.WIDE R4, R0, 0x4, R4 ;  /* 0x0000000400047825 */ /* 0x001fe200078e0204 */
[----:B------:R-:W-:Y:S02]  /*0470*/  FSEL R2, R2, RZ, P1 ;  /* 0x000000ff02027208 */ /* 0x000fe40000800000 */
[----:B------:R-:W-:Y:S01]  /*0480*/  FSEL R3, R3, RZ, P2 ;  /* 0x000000ff03037208 */ /* 0x000fe20001000000 */
[----:B------:R-:W-:Y:S08]  /*0490*/  @P0 EXIT ;  /* 0x000000000000094d */ /* 0x000ff00003800000 */
[----:B------:R-:W-:Y:S01]  /*04a0*/  STG.E.64 desc[UR4][R4.64], R2 ;  /* 0x0000000204007986 */ /* 0x000fe2000c101b04 */
[----:B------:R-:W-:Y:S05]  /*04b0*/  EXIT ;  /* 0x000000000000794d */ /* 0x000fea0003800000 */
.L_x_0:
[----:B------:R-:W-:-:S00]  /*04c0*/  BRA `(.L_x_0) ;  /* 0xfffffffc00fc7947 */ /* 0x000fc0000383ffff */
[----:B------:R-:W-:-:S00]  /*04d0*/  NOP ;  /* 0x0000000000007918 */ /* 0x000fc00000000000 */
        /* <DEDUP_REMOVED lines=10> */
.L_x_1:


//--------------------- .nv.global.init           --------------------------
	.section	.nv.global.init,"aw",@progbits
.nv.global.init:
	.type		_$_str,@object
	.size		_$_str,(_$_str_$_2 - _$_str)
_$_str:
        /*0000*/ 	.byte	0x5f, 0x5f, 0x43, 0x55, 0x44, 0x41, 0x5f, 0x46, 0x54, 0x5a, 0x00
	.type		_$_str_$_2,@object
	.size		_$_str_$_2,(.L_1 - _$_str_$_2)
_$_str_$_2:
        /*000b*/ 	.byte	0x5f, 0x5f, 0x43, 0x55, 0x44, 0x41, 0x5f, 0x50, 0x52, 0x45, 0x43, 0x5f, 0x53, 0x51, 0x52, 0x54
        /*001b*/ 	.byte	0x00
.L_1:


//--------------------- .nv.constant0.triton_poi_fused__native_batch_norm_legit_no_training_relu_28 --------------------------
	.section	.nv.constant0.triton_poi_fused__native_batch_norm_legit_no_training_relu_28,"a",@progbits
	.sectionflags	@""
	.align	4
.nv.constant0.triton_poi_fused__native_batch_norm_legit_no_training_relu_28:
	.zero		580
